	.headerflags	@"EF_CUDA_TEXMODE_UNIFIED EF_CUDA_64BIT_ADDRESS EF_CUDA_ACCELERATORS EF_CUDA_SM90 EF_CUDA_VIRTUAL_SM(EF_CUDA_SM90)"
	.elftype	@"ET_EXEC"


//--------------------- .nv.info                  --------------------------
	.section	.nv.info,"",@"SHT_CUDA_INFO"
	.align	4


	//----- nvinfo : EIATTR_REGCOUNT
	.align		4
        /*0000*/ 	.byte	0x04, 0x2f
        /*0002*/ 	.short	(.L_3 - .L_2)
	.align		4
.L_2:
        /*0004*/ 	.word	index@(triton_poi_fused__native_batch_norm_legit_no_training_relu_24)
        /*0008*/ 	.word	0x00000020


	//----- nvinfo : EIATTR_MIN_STACK_SIZE
	.align		4
.L_3:
        /*000c*/ 	.byte	0x04, 0x12
        /*000e*/ 	.short	(.L_5 - .L_4)
	.align		4
.L_4:
        /*0010*/ 	.word	index@(triton_poi_fused__native_batch_norm_legit_no_training_relu_24)
        /*0014*/ 	.word	0x00000000


	//----- nvinfo : EIATTR_FRAME_SIZE
	.align		4
.L_5:
        /*0018*/ 	.byte	0x04, 0x11
        /*001a*/ 	.short	(.L_7 - .L_6)
	.align		4
.L_6:
        /*001c*/ 	.word	index@(triton_poi_fused__native_batch_norm_legit_no_training_relu_24)
        /*0020*/ 	.word	0x00000000


	//----- nvinfo : EIATTR_MIN_STACK_SIZE
	.align		4
.L_7:
        /*0024*/ 	.byte	0x04, 0x12
        /*0026*/ 	.short	(.L_9 - .L_8)
	.align		4
.L_8:
        /*0028*/ 	.word	index@(triton_poi_fused__native_batch_norm_legit_no_training_relu_24)
        /*002c*/ 	.word	0x00000000
.L_9:


//--------------------- .nv.info.triton_poi_fused__native_batch_norm_legit_no_training_relu_24 --------------------------
	.section	.nv.info.triton_poi_fused__native_batch_norm_legit_no_training_relu_24,"",@"SHT_CUDA_INFO"
	.sectionflags	@""
	.align	4


	//----- nvinfo : EIATTR_CUDA_API_VERSION
	.align		4
        /*0000*/ 	.byte	0x04, 0x37
        /*0002*/ 	.short	(.L_11 - .L_10)
.L_10:
        /*0004*/ 	.word	0x0000007c


	//----- nvinfo : EIATTR_KPARAM_INFO
	.align		4
.L_11:
        /*0008*/ 	.byte	0x04, 0x17
        /*000a*/ 	.short	(.L_13 - .L_12)
.L_12:
        /*000c*/ 	.word	0x00000000
        /*0010*/ 	.short	0x0007
        /*0012*/ 	.short	0x0034
        /*0014*/ 	.byte	0x00, 0xf0, 0x11, 0x00


	//----- nvinfo : EIATTR_KPARAM_INFO
	.align		4
.L_13:
        /*0018*/ 	.byte	0x04, 0x17
        /*001a*/ 	.short	(.L_15 - .L_14)
.L_14:
        /*001c*/ 	.word	0x00000000
        /*0020*/ 	.short	0x0006
        /*0022*/ 	.short	0x0030
        /*0024*/ 	.byte	0x00, 0xf0, 0x11, 0x00


	//----- nvinfo : EIATTR_KPARAM_INFO
	.align		4
.L_15:
        /*0028*/ 	.byte	0x04, 0x17
        /*002a*/ 	.short	(.L_17 - .L_16)
.L_16:
        /*002c*/ 	.word	0x00000000
        /*0030*/ 	.short	0x0005
        /*0032*/ 	.short	0x0028
        /*0034*/ 	.byte	0x00, 0xf4, 0x21, 0x00


	//----- nvinfo : EIATTR_KPARAM_INFO
	.align		4
.L_17:
        /*0038*/ 	.byte	0x04, 0x17
        /*003a*/ 	.short	(.L_19 - .L_18)
.L_18:
        /*003c*/ 	.word	0x00000000
        /*0040*/ 	.short	0x0004
        /*0042*/ 	.short	0x0020
        /*0044*/ 	.byte	0x00, 0xf4, 0x21, 0x00


	//----- nvinfo : EIATTR_KPARAM_INFO
	.align		4
.L_19:
        /*0048*/ 	.byte	0x04, 0x17
        /*004a*/ 	.short	(.L_21 - .L_20)
.L_20:
        /*004c*/ 	.word	0x00000000
        /*0050*/ 	.short	0x0003
        /*0052*/ 	.short	0x0018
        /*0054*/ 	.byte	0x00, 0xf4, 0x21, 0x00


	//----- nvinfo : EIATTR_KPARAM_INFO
	.align		4
.L_21:
        /*0058*/ 	.byte	0x04, 0x17
        /*005a*/ 	.short	(.L_23 - .L_22)
.L_22:
        /*005c*/ 	.word	0x00000000
        /*0060*/ 	.short	0x0002
        /*0062*/ 	.short	0x0010
        /*0064*/ 	.byte	0x00, 0xf4, 0x21, 0x00


	//----- nvinfo : EIATTR_KPARAM_INFO
	.align		4
.L_23:
        /*0068*/ 	.byte	0x04, 0x17
        /*006a*/ 	.short	(.L_25 - .L_24)
.L_24:
        /*006c*/ 	.word	0x00000000
        /*0070*/ 	.short	0x0001
        /*0072*/ 	.short	0x0008
        /*0074*/ 	.byte	0x00, 0xf4, 0x21, 0x00


	//----- nvinfo : EIATTR_KPARAM_INFO
	.align		4
.L_25:
        /*0078*/ 	.byte	0x04, 0x17
        /*007a*/ 	.short	(.L_27 - .L_26)
.L_26:
        /*007c*/ 	.word	0x00000000
        /*0080*/ 	.short	0x0000
        /*0082*/ 	.short	0x0000
        /*0084*/ 	.byte	0x00, 0xf4, 0x21, 0x00


	//----- nvinfo : EIATTR_SPARSE_MMA_MASK
	.align		4
.L_27:
        /*0088*/ 	.byte	0x03, 0x50
        /*008a*/ 	.short	0x0000


	//----- nvinfo : EIATTR_MAXREG_COUNT
	.align		4
        /*008c*/ 	.byte	0x03, 0x1b
        /*008e*/ 	.short	0x00ff


	//----- nvinfo : EIATTR_EXIT_INSTR_OFFSETS
	.align		4
        /*0090*/ 	.byte	0x04, 0x1c
        /*0092*/ 	.short	(.L_29 - .L_28)


	//   ....[0]....
.L_28:
        /*0094*/ 	.word	0x00000fd0


	//   ....[1]....
        /*0098*/ 	.word	0x00001080


	//----- nvinfo : EIATTR_REQNTID
	.align		4
.L_29:
        /*009c*/ 	.byte	0x04, 0x10
        /*009e*/ 	.short	(.L_31 - .L_30)
.L_30:
        /*00a0*/ 	.word	0x00000080
        /*00a4*/ 	.word	0x00000001
        /*00a8*/ 	.word	0x00000001


	//----- nvinfo : EIATTR_CBANK_PARAM_SIZE
	.align		4
.L_31:
        /*00ac*/ 	.byte	0x03, 0x19
        /*00ae*/ 	.short	0x0038


	//----- nvinfo : EIATTR_PARAM_CBANK
	.align		4
        /*00b0*/ 	.byte	0x04, 0x0a
        /*00b2*/ 	.short	(.L_33 - .L_32)
	.align		4
.L_32:
        /*00b4*/ 	.word	index@(.nv.constant0.triton_poi_fused__native_batch_norm_legit_no_training_relu_24)
        /*00b8*/ 	.short	0x0210
        /*00ba*/ 	.short	0x0038


	//----- nvinfo : EIATTR_SW_WAR
	.align		4
.L_33:
        /*00bc*/ 	.byte	0x04, 0x36
        /*00be*/ 	.short	(.L_35 - .L_34)
.L_34:
        /*00c0*/ 	.word	0x00000008
.L_35:


//--------------------- .nv.callgraph             --------------------------
	.section	.nv.callgraph,"",@"SHT_CUDA_CALLGRAPH"
	.align	4
	.sectionentsize	8
	.align		4
        /*0000*/ 	.word	0x00000000
	.align		4
        /*0004*/ 	.word	0xffffffff
	.align		4
        /*0008*/ 	.word	0x00000000
	.align		4
        /*000c*/ 	.word	0xfffffffe
	.align		4
        /*0010*/ 	.word	0x00000000
	.align		4
        /*0014*/ 	.word	0xfffffffd
	.align		4
        /*0018*/ 	.word	0x00000000
	.align		4
        /*001c*/ 	.word	0xfffffffc


//--------------------- .nv.constant4             --------------------------
	.section	.nv.constant4,"a",@progbits
	.align	8
	.align		8
.nv.constant4:
        /*0000*/ 	.dword	_$_str
	.align		8
        /*0008*/ 	.dword	_$_str_$_2


//--------------------- .text.triton_poi_fused__native_batch_norm_legit_no_training_relu_24 --------------------------
	.section	.text.triton_poi_fused__native_batch_norm_legit_no_training_relu_24,"ax",@progbits
	.sectionflags	@"SHF_BARRIERS=1"
	.align	128
        .global         triton_poi_fused__native_batch_norm_legit_no_training_relu_24
        .type           triton_poi_fused__native_batch_norm_legit_no_training_relu_24,@function
        .size           triton_poi_fused__native_batch_norm_legit_no_training_relu_24,(.L_x_1 - triton_poi_fused__native_batch_norm_legit_no_training_relu_24)
        .other          triton_poi_fused__native_batch_norm_legit_no_training_relu_24,@"STO_CUDA_ENTRY STV_DEFAULT"
triton_poi_fused__native_batch_norm_legit_no_training_relu_24:
.text.triton_poi_fused__native_batch_norm_legit_no_training_relu_24:
[----:B------:R-:W0:Y:S01]  /*0000*/  LDC R1, c[0x0][0x28] ;  /* 0x00000a00ff017b82 */ /* 0x000e220000000800 */
[----:B------:R-:W1:Y:S07]  /*0010*/  S2R R2, SR_CTAID.Y ;  /* 0x0000000000027919 */ /* 0x000e6e0000002600 */
[----:B------:R-:W2:Y:S01]  /*0020*/  LDC.64 R26, c[0x0][0x210] ;  /* 0x00008400ff1a7b82 */ /* 0x000ea20000000a00 */
[----:B------:R-:W-:Y:S02]  /*0030*/  CS2R R8, SRZ ;  /* 0x0000000000087805 */ /* 0x000fe4000001ff00 */
[----:B------:R-:W-:Y:S01]  /*0040*/  CS2R R10, SRZ ;  /* 0x00000000000a7805 */ /* 0x000fe2000001ff00 */
[----:B------:R-:W3:Y:S01]  /*0050*/  S2R R28, SR_TID.X ;  /* 0x00000000001c7919 */ /* 0x000ee20000002100 */
[----:B------:R-:W-:Y:S01]  /*0060*/  ULDC.64 UR6, c[0x0][0x208] ;  /* 0x0000820000067ab9 */ /* 0x000fe20000000a00 */
[----:B------:R-:W4:Y:S02]  /*0070*/  S2R R5, SR_CTAID.X ;  /* 0x0000000000057919 */ /* 0x000f240000002500 */
[----:B------:R-:W5:Y:S08]  /*0080*/  LDC.64 R16, c[0x0][0x220] ;  /* 0x00008800ff107b82 */ /* 0x000f700000000a00 */
[----:B------:R-:W2:Y:S08]  /*0090*/  LDC.64 R12, c[0x0][0x218] ;  /* 0x00008600ff0c7b82 */ /* 0x000eb00000000a00 */
[----:B------:R-:W2:Y:S01]  /*00a0*/  LDC.64 R20, c[0x0][0x228] ;  /* 0x00008a00ff147b82 */ /* 0x000ea20000000a00 */
[----:B-1----:R-:W-:Y:S01]  /*00b0*/  IMAD.SHL.U32 R0, R2, 0x20, RZ ;  /* 0x0000002002007824 */ /* 0x002fe200078e00ff */
[----:B------:R-:W-:-:S06]  /*00c0*/  SHF.R.S32.HI R2, RZ, 0x1a, R2 ;  /* 0x0000001aff027819 */ /* 0x000fcc0000011402 */
[----:B------:R-:W1:Y:S01]  /*00d0*/  LDC.64 R24, c[0x0][0x230] ;  /* 0x00008c00ff187b82 */ /* 0x000e620000000a00 */
[----:B---3--:R-:W-:Y:S01]  /*00e0*/  IMAD.SHL.U32 R3, R28, 0x4, RZ ;  /* 0x000000041c037824 */ /* 0x008fe200078e00ff */
[----:B------:R-:W-:Y:S02]  /*00f0*/  SGXT R2, R2, 0x1 ;  /* 0x000000010202781a */ /* 0x000fe40000000200 */
[----:B------:R-:W-:Y:S02]  /*0100*/  SHF.R.U32.HI R7, RZ, 0x3, R28 ;  /* 0x00000003ff077819 */ /* 0x000fe4000001161c */
[----:B------:R-:W-:-:S04]  /*0110*/  LOP3.LUT R3, R0, 0x1c, R3, 0xf8, !PT ;  /* 0x0000001c00037812 */ /* 0x000fc800078ef803 */
[----:B------:R-:W-:-:S04]  /*0120*/  LEA.HI R4, R2, R3, RZ, 0x8 ;  /* 0x0000000302047211 */ /* 0x000fc800078f40ff */
[----:B------:R-:W-:-:S05]  /*0130*/  LOP3.LUT R6, R4, 0xffffff00, RZ, 0xc0, !PT ;  /* 0xffffff0004067812 */ /* 0x000fca00078ec0ff */
[----:B------:R-:W-:Y:S01]  /*0140*/  IMAD.IADD R23, R3, 0x1, -R6 ;  /* 0x0000000103177824 */ /* 0x000fe200078e0a06 */
[----:B------:R-:W-:Y:S01]  /*0150*/  SHF.R.S32.HI R6, RZ, 0x8, R4 ;  /* 0x00000008ff067819 */ /* 0x000fe20000011404 */
[----:B----4-:R-:W-:Y:S01]  /*0160*/  IMAD.SHL.U32 R3, R5, 0x20, RZ ;  /* 0x0000002005037824 */ /* 0x010fe200078e00ff */
[----:B------:R-:W-:Y:S01]  /*0170*/  SGXT.U32 R4, R7, 0x4 ;  /* 0x000000040704781a */ /* 0x000fe20000000000 */
[----:B-----5:R-:W-:-:S03]  /*0180*/  IMAD.WIDE R16, R23, 0x4, R16 ;  /* 0x0000000417107825 */ /* 0x020fc600078e0210 */
[----:B------:R-:W-:Y:S01]  /*0190*/  LOP3.LUT R5, R3, R4, RZ, 0xfc, !PT ;  /* 0x0000000403057212 */ /* 0x000fe200078efcff */
[----:B------:R-:W-:Y:S01]  /*01a0*/  IMAD R6, R6, 0x1900, R23 ;  /* 0x0000190006067824 */ /* 0x000fe200078e0217 */
[----:B------:R-:W-:Y:S01]  /*01b0*/  LOP3.LUT R4, R3, 0x10, R4, 0xfe, !PT ;  /* 0x0000001003047812 */ /* 0x000fe200078efe04 */
[----:B0-2---:R-:W-:Y:S01]  /*01c0*/  IMAD.WIDE R12, R23, 0x4, R12 ;  /* 0x00000004170c7825 */ /* 0x005fe200078e020c */
[C---:B------:R-:W-:Y:S01]  /*01d0*/  ISETP.GE.AND P0, PT, R5.reuse, 0x19, PT ;  /* 0x000000190500780c */ /* 0x040fe20003f06270 */
[----:B------:R-:W2:Y:S01]  /*01e0*/  LDG.E.EL.128 R16, desc[UR6][R16.64] ;  /* 0x0000000610107981 */ /* 0x000ea2000c2e1d00 */
[C---:B------:R-:W-:Y:S01]  /*01f0*/  ISETP.GE.AND P1, PT, R4.reuse, 0x19, PT ;  /* 0x000000190400780c */ /* 0x040fe20003f26270 */
[--C-:B------:R-:W-:Y:S02]  /*0200*/  IMAD R15, R5, 0x100, R6.reuse ;  /* 0x00000100050f7824 */ /* 0x100fe400078e0206 */
[----:B------:R-:W-:Y:S01]  /*0210*/  IMAD R7, R4, 0x100, R6 ;  /* 0x0000010004077824 */ /* 0x000fe200078e0206 */
[----:B------:R-:W-:Y:S01]  /*0220*/  CS2R R4, SRZ ;  /* 0x0000000000047805 */ /* 0x000fe2000001ff00 */
[----:B------:R-:W-:-:S04]  /*0230*/  IMAD.WIDE R14, R15, 0x4, R26 ;  /* 0x000000040f0e7825 */ /* 0x000fc800078e021a */
[----:B------:R-:W-:Y:S01]  /*0240*/  IMAD.WIDE R26, R7, 0x4, R26 ;  /* 0x00000004071a7825 */ /* 0x000fe200078e021a */
[----:B------:R-:W-:-:S04]  /*0250*/  CS2R R6, SRZ ;  /* 0x0000000000067805 */ /* 0x000fc8000001ff00 */
[----:B------:R-:W3:Y:S04]  /*0260*/  @!P1 LDG.E.EL.128 R8, desc[UR6][R26.64] ;  /* 0x000000061a089981 */ /* 0x000ee8000c2e1d00 */
[----:B------:R-:W4:Y:S04]  /*0270*/  @!P0 LDG.E.EL.128 R4, desc[UR6][R14.64] ;  /* 0x000000060e048981 */ /* 0x000f28000c2e1d00 */
[----:B------:R-:W4:Y:S01]  /*0280*/  LDG.E.EL.128 R12, desc[UR6][R12.64] ;  /* 0x000000060c0c7981 */ /* 0x000f22000c2e1d00 */
[----:B------:R-:W-:-:S04]  /*0290*/  IMAD.WIDE R20, R23, 0x4, R20 ;  /* 0x0000000417147825 */ /* 0x000fc800078e0214 */
[----:B-1----:R-:W-:Y:S02]  /*02a0*/  IMAD.WIDE R24, R23, 0x4, R24 ;  /* 0x0000000417187825 */ /* 0x002fe400078e0218 */
[----:B------:R-:W5:Y:S04]  /*02b0*/  LDG.E.EL.128 R20, desc[UR6][R20.64] ;  /* 0x0000000614147981 */ /* 0x000f68000c2e1d00 */
[----:B------:R-:W5:Y:S01]  /*02c0*/  LDG.E.EL.128 R24, desc[UR6][R24.64] ;  /* 0x0000000618187981 */ /* 0x000f62000c2e1d00 */
[----:B------:R-:W0:Y:S01]  /*02d0*/  S2UR UR5, SR_CgaCtaId ;  /* 0x00000000000579c3 */ /* 0x000e220000008800 */
[----:B------:R-:W-:Y:S01]  /*02e0*/  LOP3.LUT R3, R3, 0x1f, R28, 0xf8, !PT ;  /* 0x0000001f03037812 */ /* 0x000fe200078ef81c */
[----:B------:R-:W-:Y:S02]  /*02f0*/  UMOV UR4, 0x400 ;  /* 0x0000040000047882 */ /* 0x000fe40000000000 */
[----:B0-----:R-:W-:Y:S01]  /*0300*/  UPRMT UR4, UR5, 0x654, UR4 ;  /* 0x0000065405047896 */ /* 0x001fe20008000004 */
[----:B--2---:R-:W-:Y:S01]  /*0310*/  FADD R29, R16, 9.9999997473787516356e-06 ;  /* 0x3727c5ac101d7421 */ /* 0x004fe20000000000 */
[----:B------:R-:W-:Y:S01]  /*0320*/  FADD R17, R17, 9.9999997473787516356e-06 ;  /* 0x3727c5ac11117421 */ /* 0x000fe20000000000 */
[----:B------:R-:W-:Y:S01]  /*0330*/  FADD R18, R18, 9.9999997473787516356e-06 ;  /* 0x3727c5ac12127421 */ /* 0x000fe20000000000 */
[----:B------:R-:W-:-:S03]  /*0340*/  FADD R19, R19, 9.9999997473787516356e-06 ;  /* 0x3727c5ac13137421 */ /* 0x000fc60000000000 */
[----:B------:R-:W-:Y:S01]  /*0350*/  MUFU.SQRT R16, R18 ;  /* 0x0000001200107308 */ /* 0x000fe20000002000 */
[C---:B----4-:R-:W-:Y:S01]  /*0360*/  FADD R4, -R12.reuse, R4 ;  /* 0x000000040c047221 */ /* 0x050fe20000000100 */
[----:B---3--:R-:W-:-:S06]  /*0370*/  FADD R8, -R12, R8 ;  /* 0x000000080c087221 */ /* 0x008fcc0000000100 */
[----:B------:R-:W0:Y:S01]  /*0380*/  MUFU.SQRT R12, R29 ;  /* 0x0000001d000c7308 */ /* 0x000e220000002000 */
[C---:B------:R-:W-:Y:S01]  /*0390*/  FADD R5, -R13.reuse, R5 ;  /* 0x000000050d057221 */ /* 0x040fe20000000100 */
[----:B------:R-:W-:-:S06]  /*03a0*/  FADD R9, -R13, R9 ;  /* 0x000000090d097221 */ /* 0x000fcc0000000100 */
[----:B------:R-:W1:Y:S01]  /*03b0*/  MUFU.SQRT R13, R17 ;  /* 0x00000011000d7308 */ /* 0x000e620000002000 */
[C---:B0-----:R-:W-:Y:S02]  /*03c0*/  FSETP.GT.AND P2, PT, R12.reuse, 8.50705917302346158658e+37, PT ;  /* 0x7e8000000c00780b */ /* 0x041fe40003f44000 */
[----:B------:R-:W-:Y:S01]  /*03d0*/  FSETP.GEU.AND P3, PT, R12, 1.175494350822287508e-38, PT ;  /* 0x008000000c00780b */ /* 0x000fe20003f6e000 */
[C---:B------:R-:W-:Y:S01]  /*03e0*/  FADD R7, -R15.reuse, R7 ;  /* 0x000000070f077221 */ /* 0x040fe20000000100 */
[----:B------:R-:W-:Y:S01]  /*03f0*/  FADD R11, -R15, R11 ;  /* 0x0000000b0f0b7221 */ /* 0x000fe20000000100 */
[C---:B-1----:R-:W-:Y:S02]  /*0400*/  FSETP.GT.AND P0, PT, R13.reuse, 8.50705917302346158658e+37, PT ;  /* 0x7e8000000d00780b */ /* 0x042fe40003f04000 */
[----:B------:R-:W0:Y:S01]  /*0410*/  MUFU.SQRT R15, R19 ;  /* 0x00000013000f7308 */ /* 0x000e220000002000 */
[----:B------:R-:W-:Y:S01]  /*0420*/  FSETP.GEU.AND P1, PT, R13, 1.175494350822287508e-38, PT ;  /* 0x008000000d00780b */ /* 0x000fe20003f2e000 */
[C---:B------:R-:W-:Y:S01]  /*0430*/  FADD R6, -R14.reuse, R6 ;  /* 0x000000060e067221 */ /* 0x040fe20000000100 */
[----:B------:R-:W-:Y:S01]  /*0440*/  FADD R10, -R14, R10 ;  /* 0x0000000a0e0a7221 */ /* 0x000fe20000000100 */
[----:B------:R-:W-:-:S02]  /*0450*/  IMAD.MOV.U32 R14, RZ, RZ, 0x3e800000 ;  /* 0x3e800000ff0e7424 */ /* 0x000fc400078e00ff */
[----:B------:R-:W-:-:S04]  /*0460*/  @P2 FMUL R12, R12, 0.25 ;  /* 0x3e8000000c0c2820 */ /* 0x000fc80000400000 */
[----:B------:R-:W-:Y:S01]  /*0470*/  @!P3 FMUL R12, R12, 16777216 ;  /* 0x4b8000000c0cb820 */ /* 0x000fe20000400000 */
[----:B------:R-:W-:Y:S01]  /*0480*/  FSEL R17, R14, 1, P2 ;  /* 0x3f8000000e117808 */ /* 0x000fe20001000000 */
[----:B------:R-:W-:Y:S01]  /*0490*/  @P0 FMUL R13, R13, 0.25 ;  /* 0x3e8000000d0d0820 */ /* 0x000fe20000400000 */
[----:B------:R-:W-:-:S03]  /*04a0*/  FSETP.GT.AND P2, PT, R16, 8.50705917302346158658e+37, PT ;  /* 0x7e8000001000780b */ /* 0x000fc60003f44000 */
[----:B------:R-:W-:Y:S01]  /*04b0*/  @!P3 FMUL R17, R17, 16777216 ;  /* 0x4b8000001111b820 */ /* 0x000fe20000400000 */
[----:B------:R-:W-:Y:S01]  /*04c0*/  @!P1 FMUL R13, R13, 16777216 ;  /* 0x4b8000000d0d9820 */ /* 0x000fe20000400000 */
[----:B------:R-:W1:Y:S01]  /*04d0*/  MUFU.RCP R12, R12 ;  /* 0x0000000c000c7308 */ /* 0x000e620000001000 */
[C---:B0-----:R-:W-:Y:S02]  /*04e0*/  FSETP.GT.AND P3, PT, R15.reuse, 8.50705917302346158658e+37, PT ;  /* 0x7e8000000f00780b */ /* 0x041fe40003f64000 */
[----:B------:R-:W-:Y:S02]  /*04f0*/  FSETP.GEU.AND P4, PT, R16, 1.175494350822287508e-38, PT ;  /* 0x008000001000780b */ /* 0x000fe40003f8e000 */
[----:B------:R-:W-:-:S03]  /*0500*/  FSETP.GEU.AND P5, PT, R15, 1.175494350822287508e-38, PT ;  /* 0x008000000f00780b */ /* 0x000fc60003fae000 */
[----:B------:R-:W0:Y:S01]  /*0510*/  MUFU.RCP R18, R13 ;  /* 0x0000000d00127308 */ /* 0x000e220000001000 */
[----:B------:R-:W-:Y:S01]  /*0520*/  FSEL R19, R14, 1, P0 ;  /* 0x3f8000000e137808 */ /* 0x000fe20000000000 */
[----:B------:R-:W-:-:S04]  /*0530*/  @P2 FMUL R16, R16, 0.25 ;  /* 0x3e80000010102820 */ /* 0x000fc80000400000 */
[----:B------:R-:W-:Y:S01]  /*0540*/  @P3 FMUL R15, R15, 0.25 ;  /* 0x3e8000000f0f3820 */ /* 0x000fe20000400000 */
[----:B------:R-:W-:Y:S01]  /*0550*/  @!P1 FMUL R19, R19, 16777216 ;  /* 0x4b80000013139820 */ /* 0x000fe20000400000 */
[----:B-1----:R-:W-:Y:S01]  /*0560*/  FMUL R17, R12, R17 ;  /* 0x000000110c117220 */ /* 0x002fe20000400000 */
[----:B------:R-:W-:Y:S01]  /*0570*/  @!P4 FMUL R16, R16, 16777216 ;  /* 0x4b8000001010c820 */ /* 0x000fe20000400000 */
[----:B------:R-:W-:Y:S01]  /*0580*/  @!P5 FMUL R15, R15, 16777216 ;  /* 0x4b8000000f0fd820 */ /* 0x000fe20000400000 */
[----:B0-----:R-:W-:Y:S01]  /*0590*/  FMUL R18, R18, R19 ;  /* 0x0000001312127220 */ /* 0x001fe20000400000 */
[C---:B------:R-:W-:Y:S01]  /*05a0*/  FMUL R19, R17.reuse, R4 ;  /* 0x0000000411137220 */ /* 0x040fe20000400000 */
[----:B------:R-:W-:Y:S02]  /*05b0*/  FMUL R17, R17, R8 ;  /* 0x0000000811117220 */ /* 0x000fe40000400000 */
[----:B------:R-:W0:Y:S01]  /*05c0*/  MUFU.RCP R16, R16 ;  /* 0x0000001000107308 */ /* 0x000e220000001000 */
[C-C-:B-----5:R-:W-:Y:S01]  /*05d0*/  FFMA R4, R20.reuse, R19, R24.reuse ;  /* 0x0000001314047223 */ /* 0x160fe20000000018 */
[----:B------:R-:W-:-:S06]  /*05e0*/  FFMA R20, R20, R17, R24 ;  /* 0x0000001114147223 */ /* 0x000fcc0000000018 */
[----:B------:R0:W1:Y:S01]  /*05f0*/  MUFU.RCP R8, R15 ;  /* 0x0000000f00087308 */ /* 0x0000620000001000 */
[C---:B------:R-:W-:Y:S02]  /*0600*/  FSEL R13, R14.reuse, 1, P2 ;  /* 0x3f8000000e0d7808 */ /* 0x040fe40001000000 */
[----:B------:R-:W-:Y:S01]  /*0610*/  FSEL R17, R14, 1, P3 ;  /* 0x3f8000000e117808 */ /* 0x000fe20001800000 */
[----:B------:R-:W-:Y:S01]  /*0620*/  IMAD.SHL.U32 R14, R28, 0x80, RZ ;  /* 0x000000801c0e7824 */ /* 0x000fe200078e00ff */
[----:B------:R-:W-:Y:S01]  /*0630*/  SHF.R.U32.HI R19, RZ, 0x3, R28 ;  /* 0x00000003ff137819 */ /* 0x000fe2000001161c */
[----:B------:R-:W-:Y:S02]  /*0640*/  @!P4 FMUL R13, R13, 16777216 ;  /* 0x4b8000000d0dc820 */ /* 0x000fe40000400000 */
[----:B------:R-:W-:Y:S01]  /*0650*/  @!P5 FMUL R17, R17, 16777216 ;  /* 0x4b8000001111d820 */ /* 0x000fe20000400000 */
[----:B------:R-:W-:Y:S02]  /*0660*/  SGXT.U32 R19, R19, 0x4 ;  /* 0x000000041313781a */ /* 0x000fe40000000000 */
[----:B------:R-:W-:Y:S01]  /*0670*/  LOP3.LUT R14, R14, 0x380, RZ, 0xc0, !PT ;  /* 0x000003800e0e7812 */ /* 0x000fe200078ec0ff */
[----:B0-----:R-:W-:Y:S01]  /*0680*/  FMUL R15, R16, R13 ;  /* 0x0000000d100f7220 */ /* 0x001fe20000400000 */
[----:B-1----:R-:W-:-:S02]  /*0690*/  FMUL R24, R8, R17 ;  /* 0x0000001108187220 */ /* 0x002fc40000400000 */
[C---:B------:R-:W-:Y:S02]  /*06a0*/  LOP3.LUT R17, R14.reuse, R19, RZ, 0xfc, !PT ;  /* 0x000000130e117212 */ /* 0x040fe400078efcff */
[C---:B------:R-:W-:Y:S02]  /*06b0*/  LOP3.LUT R12, R14.reuse, 0x40, RZ, 0xfc, !PT ;  /* 0x000000400e0c7812 */ /* 0x040fe400078efcff */
[----:B------:R-:W-:Y:S02]  /*06c0*/  LOP3.LUT R16, R14, 0x60, RZ, 0xfc, !PT ;  /* 0x000000600e107812 */ /* 0x000fe400078efcff */
[-C--:B------:R-:W-:Y:S02]  /*06d0*/  LEA.HI R13, R12, R17.reuse, RZ, 0x1b ;  /* 0x000000110c0d7211 */ /* 0x080fe400078fd8ff */
[----:B------:R-:W-:Y:S01]  /*06e0*/  LEA.HI R12, R16, R17, RZ, 0x1b ;  /* 0x00000011100c7211 */ /* 0x000fe200078fd8ff */
[C---:B------:R-:W-:Y:S01]  /*06f0*/  FMUL R16, R18.reuse, R9 ;  /* 0x0000000912107220 */ /* 0x040fe20000400000 */
[----:B------:R-:W-:Y:S01]  /*0700*/  FMUL R18, R18, R5 ;  /* 0x0000000512127220 */ /* 0x000fe20000400000 */
[----:B------:R-:W-:-:S02]  /*0710*/  SHF.R.U32.HI R5, RZ, 0x5, R28 ;  /* 0x00000005ff057819 */ /* 0x000fc4000001161c */
[C---:B------:R-:W-:Y:S02]  /*0720*/  LOP3.LUT R8, R14.reuse, 0x20, RZ, 0xfc, !PT ;  /* 0x000000200e087812 */ /* 0x040fe400078efcff */
[----:B------:R-:W-:Y:S02]  /*0730*/  SGXT.U32 R5, R5, 0x2 ;  /* 0x000000020505781a */ /* 0x000fe40000000000 */
[-C--:B------:R-:W-:Y:S02]  /*0740*/  LEA.HI R14, R14, R17.reuse, RZ, 0x1b ;  /* 0x000000110e0e7211 */ /* 0x080fe400078fd8ff */
[----:B------:R-:W-:Y:S02]  /*0750*/  LEA.HI R8, R8, R17, RZ, 0x1b ;  /* 0x0000001108087211 */ /* 0x000fe400078fd8ff */
[----:B------:R-:W-:Y:S01]  /*0760*/  LOP3.LUT R17, R5, 0x18, R0, 0xfe, !PT ;  /* 0x0000001805117812 */ /* 0x000fe200078efe00 */
[C---:B------:R-:W-:Y:S01]  /*0770*/  FMUL R9, R15.reuse, R10 ;  /* 0x0000000a0f097220 */ /* 0x040fe20000400000 */
[----:B------:R-:W-:-:S02]  /*0780*/  FMUL R15, R15, R6 ;  /* 0x000000060f0f7220 */ /* 0x000fc40000400000 */
[----:B------:R-:W-:Y:S01]  /*0790*/  LEA.HI R6, R2, R17, RZ, 0x8 ;  /* 0x0000001102067211 */ /* 0x000fe200078f40ff */
[C---:B------:R-:W-:Y:S01]  /*07a0*/  FMUL R10, R24.reuse, R11 ;  /* 0x0000000b180a7220 */ /* 0x040fe20000400000 */
[----:B------:R-:W-:Y:S02]  /*07b0*/  FMUL R24, R24, R7 ;  /* 0x0000000718187220 */ /* 0x000fe40000400000 */
[----:B------:R-:W-:-:S05]  /*07c0*/  LOP3.LUT R7, R6, 0xffffff00, RZ, 0xc0, !PT ;  /* 0xffffff0006077812 */ /* 0x000fca00078ec0ff */
[----:B------:R-:W-:Y:S01]  /*07d0*/  IMAD.IADD R7, R17, 0x1, -R7 ;  /* 0x0000000111077824 */ /* 0x000fe200078e0a07 */
[----:B------:R-:W-:Y:S01]  /*07e0*/  LOP3.LUT R17, R5, 0x14, R0, 0xfe, !PT ;  /* 0x0000001405117812 */ /* 0x000fe200078efe00 */
[----:B------:R-:W-:Y:S01]  /*07f0*/  FFMA R18, R21, R18, R25 ;  /* 0x0000001215127223 */ /* 0x000fe20000000019 */
[----:B------:R-:W-:Y:S02]  /*0800*/  SHF.R.S32.HI R6, RZ, 0x8, R6 ;  /* 0x00000008ff067819 */ /* 0x000fe40000011406 */
[----:B------:R-:W-:Y:S01]  /*0810*/  LEA.HI R19, R2, R17, RZ, 0x8 ;  /* 0x0000001102137211 */ /* 0x000fe200078f40ff */
[----:B------:R-:W-:Y:S02]  /*0820*/  IMAD R7, R7, 0x19, R3 ;  /* 0x0000001907077824 */ /* 0x000fe400078e0203 */
[----:B------:R-:W-:Y:S01]  /*0830*/  FFMA R21, R21, R16, R25 ;  /* 0x0000001015157223 */ /* 0x000fe20000000019 */
[----:B------:R-:W-:Y:S02]  /*0840*/  LOP3.LUT R11, R5, 0x10, R0, 0xfe, !PT ;  /* 0x00000010050b7812 */ /* 0x000fe400078efe00 */
[----:B------:R-:W-:Y:S01]  /*0850*/  LOP3.LUT R16, R19, 0xffffff00, RZ, 0xc0, !PT ;  /* 0xffffff0013107812 */ /* 0x000fe200078ec0ff */
[----:B------:R-:W-:Y:S01]  /*0860*/  IMAD R6, R6, 0x9600, R7 ;  /* 0x0000960006067824 */ /* 0x000fe200078e0207 */
[----:B------:R-:W-:Y:S01]  /*0870*/  LEA.HI R7, R2, R11, RZ, 0x8 ;  /* 0x0000000b02077211 */ /* 0x000fe200078f40ff */
[C-C-:B------:R-:W-:Y:S01]  /*0880*/  FFMA R15, R22.reuse, R15, R26.reuse ;  /* 0x0000000f160f7223 */ /* 0x140fe2000000001a */
[----:B------:R-:W-:Y:S01]  /*0890*/  FFMA R9, R22, R9, R26 ;  /* 0x0000000916097223 */ /* 0x000fe2000000001a */
[----:B------:R-:W-:Y:S01]  /*08a0*/  IMAD.IADD R22, R17, 0x1, -R16 ;  /* 0x0000000111167824 */ /* 0x000fe200078e0a10 */
[----:B------:R-:W-:-:S02]  /*08b0*/  FSETP.GEU.AND P0, PT, R4, RZ, PT ;  /* 0x000000ff0400720b */ /* 0x000fc40003f0e000 */
[----:B------:R-:W-:Y:S02]  /*08c0*/  LOP3.LUT R26, R7, 0xffffff00, RZ, 0xc0, !PT ;  /* 0xffffff00071a7812 */ /* 0x000fe400078ec0ff */
[----:B------:R-:W-:Y:S01]  /*08d0*/  LEA R17, R14, UR4, 0x2 ;  /* 0x000000040e117c11 */ /* 0x000fe2000f8e10ff */
[----:B------:R-:W-:Y:S01]  /*08e0*/  IMAD R14, R22, 0x19, R3 ;  /* 0x00000019160e7824 */ /* 0x000fe200078e0203 */
[----:B------:R-:W-:Y:S02]  /*08f0*/  LOP3.LUT R25, R5, 0x4, R0, 0xfe, !PT ;  /* 0x0000000405197812 */ /* 0x000fe400078efe00 */
[----:B------:R-:W-:Y:S01]  /*0900*/  FSEL R22, R4, RZ, P0 ;  /* 0x000000ff04167208 */ /* 0x000fe20000000000 */
[----:B------:R-:W-:Y:S01]  /*0910*/  IMAD.IADD R16, R11, 0x1, -R26 ;  /* 0x000000010b107824 */ /* 0x000fe200078e0a1a */
[----:B------:R-:W-:Y:S02]  /*0920*/  FSETP.GEU.AND P0, PT, R15, RZ, PT ;  /* 0x000000ff0f00720b */ /* 0x000fe40003f0e000 */
[----:B------:R-:W-:-:S02]  /*0930*/  FSETP.GEU.AND P1, PT, R18, RZ, PT ;  /* 0x000000ff1200720b */ /* 0x000fc40003f2e000 */
[----:B------:R-:W-:Y:S01]  /*0940*/  LEA.HI R11, R2, R25, RZ, 0x8 ;  /* 0x00000019020b7211 */ /* 0x000fe200078f40ff */
[--C-:B------:R-:W-:Y:S01]  /*0950*/  FFMA R24, R23, R24, R27.reuse ;  /* 0x0000001817187223 */ /* 0x100fe2000000001b */
[----:B------:R-:W-:Y:S02]  /*0960*/  LEA R4, R8, UR4, 0x2 ;  /* 0x0000000408047c11 */ /* 0x000fe4000f8e10ff */
[----:B------:R-:W-:Y:S02]  /*0970*/  FSEL R8, R15, RZ, P0 ;  /* 0x000000ff0f087208 */ /* 0x000fe40000000000 */
[----:B------:R-:W-:Y:S02]  /*0980*/  FSEL R15, R18, RZ, P1 ;  /* 0x000000ff120f7208 */ /* 0x000fe40000800000 */
[----:B------:R-:W-:Y:S01]  /*0990*/  LOP3.LUT R18, R11, 0xffffff00, RZ, 0xc0, !PT ;  /* 0xffffff000b127812 */ /* 0x000fe200078ec0ff */
[----:B------:R-:W-:Y:S01]  /*09a0*/  FFMA R23, R23, R10, R27 ;  /* 0x0000000a17177223 */ /* 0x000fe2000000001b */
[----:B------:R-:W-:-:S02]  /*09b0*/  FSETP.GEU.AND P0, PT, R24, RZ, PT ;  /* 0x000000ff1800720b */ /* 0x000fc40003f0e000 */
[----:B------:R-:W-:Y:S01]  /*09c0*/  FSETP.GEU.AND P3, PT, R20, RZ, PT ;  /* 0x000000ff1400720b */ /* 0x000fe20003f6e000 */
[----:B------:R-:W-:Y:S01]  /*09d0*/  IMAD.IADD R18, R25, 0x1, -R18 ;  /* 0x0000000119127824 */ /* 0x000fe200078e0a12 */
[----:B------:R-:W-:Y:S02]  /*09e0*/  LEA R25, R12, UR4, 0x2 ;  /* 0x000000040c197c11 */ /* 0x000fe4000f8e10ff */
[----:B------:R-:W-:Y:S02]  /*09f0*/  FSETP.GEU.AND P2, PT, R21, RZ, PT ;  /* 0x000000ff1500720b */ /* 0x000fe40003f4e000 */
[----:B------:R-:W-:Y:S02]  /*0a00*/  LEA R13, R13, UR4, 0x2 ;  /* 0x000000040d0d7c11 */ /* 0x000fe4000f8e10ff */
[----:B------:R-:W-:Y:S02]  /*0a10*/  FSEL R12, R24, RZ, P0 ;  /* 0x000000ff180c7208 */ /* 0x000fe40000000000 */
[----:B------:R-:W-:-:S02]  /*0a20*/  FSETP.GEU.AND P1, PT, R9, RZ, PT ;  /* 0x000000ff0900720b */ /* 0x000fc40003f2e000 */
[----:B------:R-:W-:Y:S01]  /*0a30*/  FSETP.GEU.AND P0, PT, R23, RZ, PT ;  /* 0x000000ff1700720b */ /* 0x000fe20003f0e000 */
[----:B------:R0:W-:Y:S01]  /*0a40*/  STS [R17], R22 ;  /* 0x0000001611007388 */ /* 0x0001e20000000800 */
[----:B------:R-:W-:Y:S02]  /*0a50*/  FSEL R20, R20, RZ, P3 ;  /* 0x000000ff14147208 */ /* 0x000fe40001800000 */
[----:B------:R-:W-:Y:S01]  /*0a60*/  FSEL R21, R21, RZ, P2 ;  /* 0x000000ff15157208 */ /* 0x000fe20001000000 */
[----:B------:R-:W-:Y:S01]  /*0a70*/  STS [R4+0x80], R15 ;  /* 0x0000800f04007388 */ /* 0x000fe20000000800 */
[----:B------:R-:W-:-:S03]  /*0a80*/  FSEL R23, R23, RZ, P0 ;  /* 0x000000ff17177208 */ /* 0x000fc60000000000 */
[----:B------:R1:W-:Y:S01]  /*0a90*/  STS [R13+0x100], R8 ;  /* 0x000100080d007388 */ /* 0x0003e20000000800 */
[----:B0-----:R-:W-:-:S03]  /*0aa0*/  FSEL R22, R9, RZ, P1 ;  /* 0x000000ff09167208 */ /* 0x001fc60000800000 */
[----:B------:R-:W-:Y:S01]  /*0ab0*/  STS [R25+0x180], R12 ;  /* 0x0001800c19007388 */ /* 0x000fe20000000800 */
[----:B------:R-:W-:-:S03]  /*0ac0*/  LOP3.LUT R27, R5, 0x8, R0, 0xfe, !PT ;  /* 0x00000008051b7812 */ /* 0x000fc600078efe00 */
[----:B------:R0:W-:Y:S01]  /*0ad0*/  STS [R17+0x40], R20 ;  /* 0x0000401411007388 */ /* 0x0001e20000000800 */
[----:B------:R-:W-:Y:S01]  /*0ae0*/  SHF.R.S32.HI R19, RZ, 0x8, R19 ;  /* 0x00000008ff137819 */ /* 0x000fe20000011413 */
[----:B------:R-:W-:Y:S01]  /*0af0*/  IMAD R16, R16, 0x19, R3 ;  /* 0x0000001910107824 */ /* 0x000fe200078e0203 */
[----:B------:R-:W-:Y:S01]  /*0b00*/  LOP3.LUT R24, R28, 0x7f, RZ, 0xc0, !PT ;  /* 0x0000007f1c187812 */ /* 0x000fe200078ec0ff */
[----:B------:R-:W-:Y:S01]  /*0b10*/  STS [R4+0xc0], R21 ;  /* 0x0000c01504007388 */ /* 0x000fe20000000800 */
[----:B-1----:R-:W1:Y:S03]  /*0b20*/  LDC.64 R8, c[0x0][0x238] ;  /* 0x00008e00ff087b82 */ /* 0x002e660000000a00 */
[----:B------:R2:W-:Y:S04]  /*0b30*/  STS [R13+0x140], R22 ;  /* 0x000140160d007388 */ /* 0x0005e80000000800 */
[----:B------:R3:W-:Y:S01]  /*0b40*/  STS [R25+0x1c0], R23 ;  /* 0x0001c01719007388 */ /* 0x0007e20000000800 */
[----:B------:R-:W-:Y:S01]  /*0b50*/  LEA.HI R10, R2, R27, RZ, 0x8 ;  /* 0x0000001b020a7211 */ /* 0x000fe200078f40ff */
[----:B------:R-:W-:Y:S01]  /*0b60*/  IMAD R19, R19, 0x9600, R14 ;  /* 0x0000960013137824 */ /* 0x000fe200078e020e */
[----:B------:R-:W-:-:S02]  /*0b70*/  LOP3.LUT R15, R24, 0x80, RZ, 0xfc, !PT ;  /* 0x00000080180f7812 */ /* 0x000fc400078efcff */
[----:B------:R-:W-:Y:S02]  /*0b80*/  LOP3.LUT R14, R10, 0xffffff00, RZ, 0xc0, !PT ;  /* 0xffffff000a0e7812 */ /* 0x000fe400078ec0ff */
[----:B0-----:R-:W-:Y:S01]  /*0b90*/  LEA.HI R17, R15, R24, RZ, 0x1b ;  /* 0x000000180f117211 */ /* 0x001fe200078fd8ff */
[----:B------:R-:W-:Y:S02]  /*0ba0*/  IMAD.IADD R15, R5, 0x1, R24 ;  /* 0x00000001050f7824 */ /* 0x000fe400078e0218 */
[----:B------:R-:W-:Y:S01]  /*0bb0*/  IMAD.IADD R14, R27, 0x1, -R14 ;  /* 0x000000011b0e7824 */ /* 0x000fe200078e0a0e */
[C---:B------:R-:W-:Y:S02]  /*0bc0*/  LOP3.LUT R27, R24.reuse, 0x100, RZ, 0xfc, !PT ;  /* 0x00000100181b7812 */ /* 0x040fe400078efcff */
[C---:B------:R-:W-:Y:S02]  /*0bd0*/  LOP3.LUT R29, R24.reuse, 0x180, RZ, 0xfc, !PT ;  /* 0x00000180181d7812 */ /* 0x040fe400078efcff */
[----:B------:R-:W-:-:S02]  /*0be0*/  LOP3.LUT R12, R24, 0x200, RZ, 0xfc, !PT ;  /* 0x00000200180c7812 */ /* 0x000fc400078efcff */
[C---:B------:R-:W-:Y:S02]  /*0bf0*/  LOP3.LUT R26, R24.reuse, 0x280, RZ, 0xfc, !PT ;  /* 0x00000280181a7812 */ /* 0x040fe400078efcff */
[-C--:B------:R-:W-:Y:S02]  /*0c00*/  LEA.HI R27, R27, R24.reuse, RZ, 0x1b ;  /* 0x000000181b1b7211 */ /* 0x080fe400078fd8ff */
[----:B------:R-:W-:Y:S02]  /*0c10*/  LOP3.LUT R28, R24, 0x300, RZ, 0xfc, !PT ;  /* 0x00000300181c7812 */ /* 0x000fe400078efcff */
[----:B------:R-:W-:Y:S02]  /*0c20*/  LEA.HI R20, R29, R24, RZ, 0x1b ;  /* 0x000000181d147211 */ /* 0x000fe400078fd8ff */
[----:B--2---:R-:W-:Y:S01]  /*0c30*/  LEA R22, R15, UR4, 0x2 ;  /* 0x000000040f167c11 */ /* 0x004fe2000f8e10ff */
[----:B------:R-:W-:Y:S01]  /*0c40*/  BAR.SYNC.DEFER_BLOCKING 0x0 ;  /* 0x0000000000007b1d */ /* 0x000fe20000010000 */
[----:B------:R-:W-:-:S02]  /*0c50*/  LEA R29, R17, UR4, 0x2 ;  /* 0x00000004111d7c11 */ /* 0x000fc4000f8e10ff */
[-C--:B---3--:R-:W-:Y:S02]  /*0c60*/  LEA.HI R25, R12, R24.reuse, RZ, 0x1b ;  /* 0x000000180c197211 */ /* 0x088fe400078fd8ff */
[-C--:B------:R-:W-:Y:S02]  /*0c70*/  LEA.HI R4, R26, R24.reuse, RZ, 0x1b ;  /* 0x000000181a047211 */ /* 0x080fe400078fd8ff */
[----:B------:R-:W-:Y:S02]  /*0c80*/  LEA R17, R27, UR4, 0x2 ;  /* 0x000000041b117c11 */ /* 0x000fe4000f8e10ff */
[----:B------:R-:W-:Y:S02]  /*0c90*/  LEA.HI R12, R28, R24, RZ, 0x1b ;  /* 0x000000181c0c7211 */ /* 0x000fe400078fd8ff */
[----:B------:R-:W-:Y:S02]  /*0ca0*/  LEA R23, R20, UR4, 0x2 ;  /* 0x0000000414177c11 */ /* 0x000fe4000f8e10ff */
[----:B------:R-:W-:-:S02]  /*0cb0*/  LEA R25, R25, UR4, 0x2 ;  /* 0x0000000419197c11 */ /* 0x000fc4000f8e10ff */
[----:B------:R-:W-:Y:S02]  /*0cc0*/  LEA R27, R4, UR4, 0x2 ;  /* 0x00000004041b7c11 */ /* 0x000fe4000f8e10ff */
[----:B------:R-:W-:Y:S02]  /*0cd0*/  SHF.R.S32.HI R15, RZ, 0x8, R7 ;  /* 0x00000008ff0f7819 */ /* 0x000fe40000011407 */
[----:B------:R-:W-:Y:S01]  /*0ce0*/  LEA R4, R12, UR4, 0x2 ;  /* 0x000000040c047c11 */ /* 0x000fe2000f8e10ff */
[----:B------:R-:W0:Y:S01]  /*0cf0*/  LDS R22, [R22] ;  /* 0x0000000016167984 */ /* 0x000e220000000800 */
[----:B------:R-:W-:-:S03]  /*0d00*/  LOP3.LUT R13, R5, R0, RZ, 0xfc, !PT ;  /* 0x00000000050d7212 */ /* 0x000fc600078efcff */
[----:B------:R-:W2:Y:S04]  /*0d10*/  LDS R29, [R29+0x200] ;  /* 0x000200001d1d7984 */ /* 0x000ea80000000800 */
[----:B------:R3:W4:Y:S01]  /*0d20*/  LDS R7, [R17+0x400] ;  /* 0x0004000011077984 */ /* 0x0007220000000800 */
[----:B------:R-:W-:-:S03]  /*0d30*/  LEA.HI R12, R2, R13, RZ, 0x8 ;  /* 0x0000000d020c7211 */ /* 0x000fc600078f40ff */
[----:B------:R-:W5:Y:S04]  /*0d40*/  LDS R23, [R23+0x600] ;  /* 0x0006000017177984 */ /* 0x000f680000000800 */
[----:B------:R-:W0:Y:S04]  /*0d50*/  LDS R25, [R25+0x800] ;  /* 0x0008000019197984 */ /* 0x000e280000000800 */
[----:B------:R-:W0:Y:S01]  /*0d60*/  LDS R27, [R27+0xa00] ;  /* 0x000a00001b1b7984 */ /* 0x000e220000000800 */
[----:B------:R-:W-:-:S03]  /*0d70*/  IMAD R15, R15, 0x9600, R16 ;  /* 0x000096000f0f7824 */ /* 0x000fc600078e0210 */
[----:B------:R-:W2:Y:S01]  /*0d80*/  LDS R4, [R4+0xc00] ;  /* 0x000c000004047984 */ /* 0x000ea20000000800 */
[----:B------:R-:W-:Y:S01]  /*0d90*/  LOP3.LUT R16, R12, 0xffffff00, RZ, 0xc0, !PT ;  /* 0xffffff000c107812 */ /* 0x000fe200078ec0ff */
[----:B------:R-:W-:Y:S01]  /*0da0*/  IMAD R21, R14, 0x19, R3 ;  /* 0x000000190e157824 */ /* 0x000fe200078e0203 */
[----:B------:R-:W-:Y:S02]  /*0db0*/  SHF.R.S32.HI R10, RZ, 0x8, R10 ;  /* 0x00000008ff0a7819 */ /* 0x000fe4000001140a */
[----:B---3--:R-:W-:Y:S01]  /*0dc0*/  LOP3.LUT R17, R5, 0xc, R0, 0xfe, !PT ;  /* 0x0000000c05117812 */ /* 0x008fe200078efe00 */
[----:B------:R-:W-:Y:S02]  /*0dd0*/  IMAD.IADD R14, R13, 0x1, -R16 ;  /* 0x000000010d0e7824 */ /* 0x000fe400078e0a10 */
[----:B------:R-:W-:Y:S01]  /*0de0*/  IMAD R13, R10, 0x9600, R21 ;  /* 0x000096000a0d7824 */ /* 0x000fe200078e0215 */
[----:B------:R-:W-:Y:S01]  /*0df0*/  LEA.HI R10, R2, R17, RZ, 0x8 ;  /* 0x00000011020a7211 */ /* 0x000fe200078f40ff */
[----:B------:R-:W-:Y:S01]  /*0e00*/  IMAD R21, R14, 0x19, R3 ;  /* 0x000000190e157824 */ /* 0x000fe200078e0203 */
[----:B------:R-:W-:-:S02]  /*0e10*/  SHF.R.S32.HI R12, RZ, 0x8, R12 ;  /* 0x00000008ff0c7819 */ /* 0x000fc4000001140c */
[----:B------:R-:W-:Y:S01]  /*0e20*/  LOP3.LUT R16, R10, 0xffffff00, RZ, 0xc0, !PT ;  /* 0xffffff000a107812 */ /* 0x000fe200078ec0ff */
[----:B------:R-:W-:Y:S01]  /*0e30*/  IMAD R18, R18, 0x19, R3 ;  /* 0x0000001912127824 */ /* 0x000fe200078e0203 */
[----:B------:R-:W-:Y:S02]  /*0e40*/  SHF.R.S32.HI R11, RZ, 0x8, R11 ;  /* 0x00000008ff0b7819 */ /* 0x000fe4000001140b */
[----:B------:R-:W-:Y:S01]  /*0e50*/  ISETP.GE.AND P0, PT, R3, 0x19, PT ;  /* 0x000000190300780c */ /* 0x000fe20003f06270 */
[----:B------:R-:W-:Y:S01]  /*0e60*/  IMAD.IADD R16, R17, 0x1, -R16 ;  /* 0x0000000111107824 */ /* 0x000fe200078e0a10 */
[----:B------:R-:W-:Y:S01]  /*0e70*/  SHF.R.S32.HI R10, RZ, 0x8, R10 ;  /* 0x00000008ff0a7819 */ /* 0x000fe2000001140a */
[----:B------:R-:W-:Y:S01]  /*0e80*/  IMAD R21, R12, 0x9600, R21 ;  /* 0x000096000c157824 */ /* 0x000fe200078e0215 */
[----:B------:R-:W-:Y:S01]  /*0e90*/  LOP3.LUT R12, R24, 0x380, RZ, 0xfc, !PT ;  /* 0x00000380180c7812 */ /* 0x000fe200078efcff */
[----:B------:R-:W-:Y:S02]  /*0ea0*/  IMAD R17, R11, 0x9600, R18 ;  /* 0x000096000b117824 */ /* 0x000fe400078e0212 */
[----:B------:R-:W-:Y:S01]  /*0eb0*/  IMAD R11, R16, 0x19, R3 ;  /* 0x00000019100b7824 */ /* 0x000fe200078e0203 */
[----:B------:R-:W-:Y:S01]  /*0ec0*/  LEA.HI R24, R12, R24, RZ, 0x1b ;  /* 0x000000180c187211 */ /* 0x000fe200078fd8ff */
[----:B-1----:R-:W-:-:S04]  /*0ed0*/  IMAD.WIDE R20, R21, 0x4, R8 ;  /* 0x0000000415147825 */ /* 0x002fc800078e0208 */
[----:B------:R-:W-:-:S04]  /*0ee0*/  IMAD.WIDE R16, R17, 0x4, R8 ;  /* 0x0000000411107825 */ /* 0x000fc800078e0208 */
[----:B------:R-:W-:Y:S02]  /*0ef0*/  IMAD R12, R10, 0x9600, R11 ;  /* 0x000096000a0c7824 */ /* 0x000fe400078e020b */
[--C-:B------:R-:W-:Y:S01]  /*0f00*/  IMAD.WIDE R10, R13, 0x4, R8.reuse ;  /* 0x000000040d0a7825 */ /* 0x100fe200078e0208 */
[----:B0-----:R-:W-:Y:S03]  /*0f10*/  @!P0 STG.E desc[UR6][R20.64], R22 ;  /* 0x0000001614008986 */ /* 0x001fe6000c101906 */
[--C-:B------:R-:W-:Y:S01]  /*0f20*/  IMAD.WIDE R12, R12, 0x4, R8.reuse ;  /* 0x000000040c0c7825 */ /* 0x100fe200078e0208 */
[----:B--2---:R-:W-:Y:S03]  /*0f30*/  @!P0 STG.E desc[UR6][R16.64], R29 ;  /* 0x0000001d10008986 */ /* 0x004fe6000c101906 */
[--C-:B------:R-:W-:Y:S01]  /*0f40*/  IMAD.WIDE R14, R15, 0x4, R8.reuse ;  /* 0x000000040f0e7825 */ /* 0x100fe200078e0208 */
[----:B----4-:R0:W-:Y:S03]  /*0f50*/  @!P0 STG.E desc[UR6][R10.64], R7 ;  /* 0x000000070a008986 */ /* 0x0101e6000c101906 */
[----:B------:R-:W-:Y:S01]  /*0f60*/  IMAD.WIDE R18, R19, 0x4, R8 ;  /* 0x0000000413127825 */ /* 0x000fe200078e0208 */
[----:B-----5:R1:W-:Y:S01]  /*0f70*/  @!P0 STG.E desc[UR6][R12.64], R23 ;  /* 0x000000170c008986 */ /* 0x0203e2000c101906 */
[----:B------:R-:W-:-:S03]  /*0f80*/  LEA R24, R24, UR4, 0x2 ;  /* 0x0000000418187c11 */ /* 0x000fc6000f8e10ff */
[----:B------:R1:W-:Y:S01]  /*0f90*/  @!P0 STG.E desc[UR6][R14.64], R25 ;  /* 0x000000190e008986 */ /* 0x0003e2000c101906 */
[----:B0-----:R-:W-:-:S03]  /*0fa0*/  IMAD.WIDE R6, R6, 0x4, R8 ;  /* 0x0000000406067825 */ /* 0x001fc600078e0208 */
[----:B------:R1:W-:Y:S04]  /*0fb0*/  @!P0 STG.E desc[UR6][R18.64], R27 ;  /* 0x0000001b12008986 */ /* 0x0003e8000c101906 */
[----:B------:R1:W-:Y:S01]  /*0fc0*/  @!P0 STG.E desc[UR6][R6.64], R4 ;  /* 0x0000000406008986 */ /* 0x0003e2000c101906 */
[----:B------:R-:W-:Y:S05]  /*0fd0*/  @P0 EXIT ;  /* 0x000000000000094d */ /* 0x000fea0003800000 */
[----:B-1----:R-:W0:Y:S01]  /*0fe0*/  LDS R7, [R24+0xe00] ;  /* 0x000e000018077984 */ /* 0x002e220000000800 */
[----:B------:R-:W-:-:S04]  /*0ff0*/  LOP3.LUT R5, R5, 0x1c, R0, 0xfe, !PT ;  /* 0x0000001c05057812 */ /* 0x000fc800078efe00 */
[----:B------:R-:W-:-:S04]  /*1000*/  LEA.HI R2, R2, R5, RZ, 0x8 ;  /* 0x0000000502027211 */ /* 0x000fc800078f40ff */
[----:B------:R-:W-:Y:S02]  /*1010*/  LOP3.LUT R0, R2, 0xffffff00, RZ, 0xc0, !PT ;  /* 0xffffff0002007812 */ /* 0x000fe400078ec0ff */
[----:B------:R-:W-:-:S03]  /*1020*/  SHF.R.S32.HI R2, RZ, 0x8, R2 ;  /* 0x00000008ff027819 */ /* 0x000fc60000011402 */
[----:B------:R-:W-:-:S04]  /*1030*/  IMAD.IADD R0, R5, 0x1, -R0 ;  /* 0x0000000105007824 */ /* 0x000fc800078e0a00 */
[----:B------:R-:W-:-:S04]  /*1040*/  IMAD R3, R0, 0x19, R3 ;  /* 0x0000001900037824 */ /* 0x000fc800078e0203 */
[----:B------:R-:W-:-:S04]  /*1050*/  IMAD R3, R2, 0x9600, R3 ;  /* 0x0000960002037824 */ /* 0x000fc800078e0203 */
[----:B------:R-:W-:-:S05]  /*1060*/  IMAD.WIDE R8, R3, 0x4, R8 ;  /* 0x0000000403087825 */ /* 0x000fca00078e0208 */
[----:B0-----:R-:W-:Y:S01]  /*1070*/  STG.E desc[UR6][R8.64], R7 ;  /* 0x0000000708007986 */ /* 0x001fe2000c101906 */
[----:B------:R-:W-:Y:S05]  /*1080*/  EXIT ;  /* 0x000000000000794d */ /* 0x000fea0003800000 */
.L_x_0:
[----:B------:R-:W-:-:S00]  /*1090*/  BRA `(.L_x_0) ;  /* 0xfffffffc00fc7947 */ /* 0x000fc0000383ffff */
[----:B------:R-:W-:-:S00]  /*10a0*/  NOP ;  /* 0x0000000000007918 */ /* 0x000fc00000000000 */
        /* <DEDUP_REMOVED lines=13> */
.L_x_1:


//--------------------- .nv.global.init           --------------------------
	.section	.nv.global.init,"aw",@progbits
.nv.global.init:
	.type		_$_str,@object
	.size		_$_str,(_$_str_$_2 - _$_str)
_$_str:
        /*0000*/ 	.byte	0x5f, 0x5f, 0x43, 0x55, 0x44, 0x41, 0x5f, 0x46, 0x54, 0x5a, 0x00
	.type		_$_str_$_2,@object
	.size		_$_str_$_2,(.L_1 - _$_str_$_2)
_$_str_$_2:
        /*000b*/ 	.byte	0x5f, 0x5f, 0x43, 0x55, 0x44, 0x41, 0x5f, 0x50, 0x52, 0x45, 0x43, 0x5f, 0x53, 0x51, 0x52, 0x54
        /*001b*/ 	.byte	0x00
.L_1:


//--------------------- .nv.shared.triton_poi_fused__native_batch_norm_legit_no_training_relu_24 --------------------------
	.section	.nv.shared.triton_poi_fused__native_batch_norm_legit_no_training_relu_24,"aw",@nobits
	.sectionflags	@""
	.align	16
	.zero		1024


//--------------------- .nv.constant0.triton_poi_fused__native_batch_norm_legit_no_training_relu_24 --------------------------
	.section	.nv.constant0.triton_poi_fused__native_batch_norm_legit_no_training_relu_24,"a",@progbits
	.sectionflags	@""
	.align	4
.nv.constant0.triton_poi_fused__native_batch_norm_legit_no_training_relu_24:
	.zero		584
